	.headerflags	@"EF_CUDA_TEXMODE_UNIFIED EF_CUDA_64BIT_ADDRESS EF_CUDA_ACCELERATORS EF_CUDA_SM90 EF_CUDA_VIRTUAL_SM(EF_CUDA_SM90)"
	.elftype	@"ET_EXEC"


//--------------------- .nv.info                  --------------------------
	.section	.nv.info,"",@"SHT_CUDA_INFO"
	.align	4


	//----- nvinfo : EIATTR_REGCOUNT
	.align		4
        /*0000*/ 	.byte	0x04, 0x2f
        /*0002*/ 	.short	(.L_1 - .L_0)
	.align		4
.L_0:
        /*0004*/ 	.word	index@(triton_poi_fused_add_clamp_div_mul_round_sub_0)
        /*0008*/ 	.word	0x00000010


	//----- nvinfo : EIATTR_MIN_STACK_SIZE
	.align		4
.L_1:
        /*000c*/ 	.byte	0x04, 0x12
        /*000e*/ 	.short	(.L_3 - .L_2)
	.align		4
.L_2:
        /*0010*/ 	.word	index@(triton_poi_fused_add_clamp_div_mul_round_sub_0)
        /*0014*/ 	.word	0x00000000


	//----- nvinfo : EIATTR_FRAME_SIZE
	.align		4
.L_3:
        /*0018*/ 	.byte	0x04, 0x11
        /*001a*/ 	.short	(.L_5 - .L_4)
	.align		4
.L_4:
        /*001c*/ 	.word	index@(triton_poi_fused_add_clamp_div_mul_round_sub_0)
        /*0020*/ 	.word	0x00000000


	//----- nvinfo : EIATTR_MIN_STACK_SIZE
	.align		4
.L_5:
        /*0024*/ 	.byte	0x04, 0x12
        /*0026*/ 	.short	(.L_7 - .L_6)
	.align		4
.L_6:
        /*0028*/ 	.word	index@(triton_poi_fused_add_clamp_div_mul_round_sub_0)
        /*002c*/ 	.word	0x00000000
.L_7:


//--------------------- .nv.info.triton_poi_fused_add_clamp_div_mul_round_sub_0 --------------------------
	.section	.nv.info.triton_poi_fused_add_clamp_div_mul_round_sub_0,"",@"SHT_CUDA_INFO"
	.sectionflags	@""
	.align	4


	//----- nvinfo : EIATTR_CUDA_API_VERSION
	.align		4
        /*0000*/ 	.byte	0x04, 0x37
        /*0002*/ 	.short	(.L_9 - .L_8)
.L_8:
        /*0004*/ 	.word	0x0000007c


	//----- nvinfo : EIATTR_KPARAM_INFO
	.align		4
.L_9:
        /*0008*/ 	.byte	0x04, 0x17
        /*000a*/ 	.short	(.L_11 - .L_10)
.L_10:
        /*000c*/ 	.word	0x00000000
        /*0010*/ 	.short	0x0004
        /*0012*/ 	.short	0x0020
        /*0014*/ 	.byte	0x00, 0xf0, 0x11, 0x00


	//----- nvinfo : EIATTR_KPARAM_INFO
	.align		4
.L_11:
        /*0018*/ 	.byte	0x04, 0x17
        /*001a*/ 	.short	(.L_13 - .L_12)
.L_12:
        /*001c*/ 	.word	0x00000000
        /*0020*/ 	.short	0x0003
        /*0022*/ 	.short	0x0018
        /*0024*/ 	.byte	0x00, 0xf4, 0x21, 0x00


	//----- nvinfo : EIATTR_KPARAM_INFO
	.align		4
.L_13:
        /*0028*/ 	.byte	0x04, 0x17
        /*002a*/ 	.short	(.L_15 - .L_14)
.L_14:
        /*002c*/ 	.word	0x00000000
        /*0030*/ 	.short	0x0002
        /*0032*/ 	.short	0x0010
        /*0034*/ 	.byte	0x00, 0xf4, 0x21, 0x00


	//----- nvinfo : EIATTR_KPARAM_INFO
	.align		4
.L_15:
        /*0038*/ 	.byte	0x04, 0x17
        /*003a*/ 	.short	(.L_17 - .L_16)
.L_16:
        /*003c*/ 	.word	0x00000000
        /*0040*/ 	.short	0x0001
        /*0042*/ 	.short	0x0008
        /*0044*/ 	.byte	0x00, 0xf4, 0x21, 0x00


	//----- nvinfo : EIATTR_KPARAM_INFO
	.align		4
.L_17:
        /*0048*/ 	.byte	0x04, 0x17
        /*004a*/ 	.short	(.L_19 - .L_18)
.L_18:
        /*004c*/ 	.word	0x00000000
        /*0050*/ 	.short	0x0000
        /*0052*/ 	.short	0x0000
        /*0054*/ 	.byte	0x00, 0xf4, 0x21, 0x00


	//----- nvinfo : EIATTR_SPARSE_MMA_MASK
	.align		4
.L_19:
        /*0058*/ 	.byte	0x03, 0x50
        /*005a*/ 	.short	0x0000


	//----- nvinfo : EIATTR_MAXREG_COUNT
	.align		4
        /*005c*/ 	.byte	0x03, 0x1b
        /*005e*/ 	.short	0x00ff


	//----- nvinfo : EIATTR_EXIT_INSTR_OFFSETS
	.align		4
        /*0060*/ 	.byte	0x04, 0x1c
        /*0062*/ 	.short	(.L_21 - .L_20)


	//   ....[0]....
.L_20:
        /*0064*/ 	.word	0x00000310


	//   ....[1]....
        /*0068*/ 	.word	0x00000330


	//----- nvinfo : EIATTR_REQNTID
	.align		4
.L_21:
        /*006c*/ 	.byte	0x04, 0x10
        /*006e*/ 	.short	(.L_23 - .L_22)
.L_22:
        /*0070*/ 	.word	0x00000080
        /*0074*/ 	.word	0x00000001
        /*0078*/ 	.word	0x00000001


	//----- nvinfo : EIATTR_CBANK_PARAM_SIZE
	.align		4
.L_23:
        /*007c*/ 	.byte	0x03, 0x19
        /*007e*/ 	.short	0x0024


	//----- nvinfo : EIATTR_PARAM_CBANK
	.align		4
        /*0080*/ 	.byte	0x04, 0x0a
        /*0082*/ 	.short	(.L_25 - .L_24)
	.align		4
.L_24:
        /*0084*/ 	.word	index@(.nv.constant0.triton_poi_fused_add_clamp_div_mul_round_sub_0)
        /*0088*/ 	.short	0x0210
        /*008a*/ 	.short	0x0024


	//----- nvinfo : EIATTR_SW_WAR
	.align		4
.L_25:
        /*008c*/ 	.byte	0x04, 0x36
        /*008e*/ 	.short	(.L_27 - .L_26)
.L_26:
        /*0090*/ 	.word	0x00000008
.L_27:


//--------------------- .nv.callgraph             --------------------------
	.section	.nv.callgraph,"",@"SHT_CUDA_CALLGRAPH"
	.align	4
	.sectionentsize	8
	.align		4
        /*0000*/ 	.word	0x00000000
	.align		4
        /*0004*/ 	.word	0xffffffff
	.align		4
        /*0008*/ 	.word	0x00000000
	.align		4
        /*000c*/ 	.word	0xfffffffe
	.align		4
        /*0010*/ 	.word	0x00000000
	.align		4
        /*0014*/ 	.word	0xfffffffd
	.align		4
        /*0018*/ 	.word	0x00000000
	.align		4
        /*001c*/ 	.word	0xfffffffc


//--------------------- .text.triton_poi_fused_add_clamp_div_mul_round_sub_0 --------------------------
	.section	.text.triton_poi_fused_add_clamp_div_mul_round_sub_0,"ax",@progbits
	.align	128
        .global         triton_poi_fused_add_clamp_div_mul_round_sub_0
        .type           triton_poi_fused_add_clamp_div_mul_round_sub_0,@function
        .size           triton_poi_fused_add_clamp_div_mul_round_sub_0,(.L_x_1 - triton_poi_fused_add_clamp_div_mul_round_sub_0)
        .other          triton_poi_fused_add_clamp_div_mul_round_sub_0,@"STO_CUDA_ENTRY STV_DEFAULT"
triton_poi_fused_add_clamp_div_mul_round_sub_0:
.text.triton_poi_fused_add_clamp_div_mul_round_sub_0:
[----:B------:R-:W0:Y:S02]  /*0000*/  LDC R1, c[0x0][0x28] ;  /* 0x00000a00ff017b82 */ /* 0x000e240000000800 */
[----:B------:R-:W1:Y:S01]  /*0010*/  S2R R0, SR_TID.X ;  /* 0x0000000000007919 */ /* 0x000e620000002100 */
[----:B------:R-:W2:Y:S01]  /*0020*/  LDC.64 R4, c[0x0][0x218] ;  /* 0x00008600ff047b82 */ /* 0x000ea20000000a00 */
[----:B------:R-:W-:Y:S01]  /*0030*/  ULDC.64 UR4, c[0x0][0x208] ;  /* 0x0000820000047ab9 */ /* 0x000fe20000000a00 */
[----:B------:R-:W3:Y:S06]  /*0040*/  S2R R9, SR_CTAID.X ;  /* 0x0000000000097919 */ /* 0x000eec0000002500 */
[----:B------:R-:W4:Y:S08]  /*0050*/  LDC.64 R2, c[0x0][0x210] ;  /* 0x00008400ff027b82 */ /* 0x000f300000000a00 */
[----:B------:R-:W5:Y:S01]  /*0060*/  LDC.64 R6, c[0x0][0x220] ;  /* 0x00008800ff067b82 */ /* 0x000f620000000a00 */
[----:B--2---:R-:W2:Y:S01]  /*0070*/  LDG.E R4, desc[UR4][R4.64] ;  /* 0x0000000404047981 */ /* 0x004ea2000c1e1900 */
[----:B------:R-:W-:-:S02]  /*0080*/  CS2R R10, SRZ ;  /* 0x00000000000a7805 */ /* 0x000fc4000001ff00 */
[----:B-1----:R-:W-:-:S04]  /*0090*/  SHF.L.U32 R0, R0, 0x1, RZ ;  /* 0x0000000100007819 */ /* 0x002fc800000006ff */
[----:B------:R-:W-:-:S04]  /*00a0*/  LOP3.LUT R0, R0, 0xfe, RZ, 0xc0, !PT ;  /* 0x000000fe00007812 */ /* 0x000fc800078ec0ff */
[----:B---3--:R-:W-:Y:S02]  /*00b0*/  LEA R9, R9, R0, 0x8 ;  /* 0x0000000009097211 */ /* 0x008fe400078e40ff */
[----:B-----5:R-:W3:Y:S02]  /*00c0*/  LDG.E R0, desc[UR4][R6.64] ;  /* 0x0000000406007981 */ /* 0x020ee4000c1e1900 */
[C---:B------:R-:W-:Y:S01]  /*00d0*/  ISETP.GE.AND P0, PT, R9.reuse, 0x100, PT ;  /* 0x000001000900780c */ /* 0x040fe20003f06270 */
[----:B----4-:R-:W-:-:S12]  /*00e0*/  IMAD.WIDE R2, R9, 0x4, R2 ;  /* 0x0000000409027825 */ /* 0x010fd800078e0202 */
[----:B------:R1:W4:Y:S02]  /*00f0*/  @!P0 LDG.E.64 R10, desc[UR4][R2.64] ;  /* 0x00000004020a8981 */ /* 0x000324000c1e1b00 */
[----:B-1----:R-:W1:Y:S02]  /*0100*/  LDC.64 R2, c[0x0][0x228] ;  /* 0x00008a00ff027b82 */ /* 0x002e640000000a00 */
[----:B-1----:R-:W-:-:S04]  /*0110*/  IMAD.WIDE R2, R9, 0x4, R2 ;  /* 0x0000000409027825 */ /* 0x002fc800078e0202 */
[----:B--2---:R-:W-:-:S05]  /*0120*/  FMUL R13, R4, 0.0039215688593685626984 ;  /* 0x3b808081040d7820 */ /* 0x004fca0000400000 */
[C---:B------:R-:W-:Y:S01]  /*0130*/  FSETP.GEU.AND P2, PT, |R13|.reuse, 1.175494350822287508e-38, PT ;  /* 0x008000000d00780b */ /* 0x040fe20003f4e200 */
[C---:B------:R-:W-:Y:S01]  /*0140*/  FMUL R4, R13.reuse, 0.25 ;  /* 0x3e8000000d047820 */ /* 0x040fe20000400000 */
[----:B------:R-:W-:-:S04]  /*0150*/  FSETP.GT.AND P1, PT, |R13|, 8.50705917302346158658e+37, PT ;  /* 0x7e8000000d00780b */ /* 0x000fc80003f24200 */
[----:B------:R-:W-:-:S07]  /*0160*/  FSEL R5, R4, R13, P1 ;  /* 0x0000000d04057208 */ /* 0x000fce0000800000 */
[----:B------:R-:W-:Y:S01]  /*0170*/  @!P2 FMUL R5, R5, 16777216 ;  /* 0x4b8000000505a820 */ /* 0x000fe20000400000 */
[----:B---3--:R-:W-:-:S05]  /*0180*/  FFMA R4, RZ, R13, -R0 ;  /* 0x0000000dff047223 */ /* 0x008fca0000000800 */
[----:B------:R-:W1:Y:S01]  /*0190*/  MUFU.RCP R5, R5 ;  /* 0x0000000500057308 */ /* 0x000e620000001000 */
[C---:B----4-:R-:W-:Y:S01]  /*01a0*/  FADD R10, R4.reuse, R10 ;  /* 0x0000000a040a7221 */ /* 0x050fe20000000000 */
[----:B------:R-:W-:-:S03]  /*01b0*/  FADD R4, R4, R11 ;  /* 0x0000000b04047221 */ /* 0x000fc60000000000 */
[----:B------:R-:W-:Y:S01]  /*01c0*/  @P1 FMUL R10, R10, 0.25 ;  /* 0x3e8000000a0a1820 */ /* 0x000fe20000400000 */
[----:B------:R-:W-:-:S03]  /*01d0*/  @P1 FMUL R4, R4, 0.25 ;  /* 0x3e80000004041820 */ /* 0x000fc60000400000 */
[----:B------:R-:W-:Y:S01]  /*01e0*/  @!P2 FMUL R10, R10, 16777216 ;  /* 0x4b8000000a0aa820 */ /* 0x000fe20000400000 */
[----:B------:R-:W-:-:S03]  /*01f0*/  @!P2 FMUL R4, R4, 16777216 ;  /* 0x4b8000000404a820 */ /* 0x000fc60000400000 */
[C---:B-1----:R-:W-:Y:S01]  /*0200*/  FMUL R10, R5.reuse, R10 ;  /* 0x0000000a050a7220 */ /* 0x042fe20000400000 */
[----:B------:R-:W-:-:S04]  /*0210*/  FMUL R4, R5, R4 ;  /* 0x0000000405047220 */ /* 0x000fc80000400000 */
[----:B------:R-:W-:-:S04]  /*0220*/  FSETP.GTU.AND P1, PT, R10, RZ, PT ;  /* 0x000000ff0a00720b */ /* 0x000fc80003f2c000 */
[----:B------:R-:W-:Y:S02]  /*0230*/  FSEL R10, R10, RZ, P1 ;  /* 0x000000ff0a0a7208 */ /* 0x000fe40000800000 */
[----:B------:R-:W-:Y:S02]  /*0240*/  FSETP.GTU.AND P1, PT, R4, RZ, PT ;  /* 0x000000ff0400720b */ /* 0x000fe40003f2c000 */
[----:B------:R-:W-:Y:S02]  /*0250*/  FSETP.GEU.AND P2, PT, R10, 255, PT ;  /* 0x437f00000a00780b */ /* 0x000fe40003f4e000 */
[----:B------:R-:W-:-:S04]  /*0260*/  FSEL R4, R4, RZ, P1 ;  /* 0x000000ff04047208 */ /* 0x000fc80000800000 */
[----:B------:R-:W-:Y:S02]  /*0270*/  FSETP.GEU.AND P1, PT, R4, 255, PT ;  /* 0x437f00000400780b */ /* 0x000fe40003f2e000 */
[----:B------:R-:W-:-:S05]  /*0280*/  FSETP.NAN.AND P3, PT, R10, R10, PT ;  /* 0x0000000a0a00720b */ /* 0x000fca0003f68000 */
[----:B------:R-:W-:Y:S02]  /*0290*/  @P2 FSEL R10, R10, 255, P3 ;  /* 0x437f00000a0a2808 */ /* 0x000fe40001800000 */
[----:B------:R-:W-:-:S04]  /*02a0*/  FSETP.NAN.AND P2, PT, R4, R4, PT ;  /* 0x000000040400720b */ /* 0x000fc80003f48000 */
[----:B------:R-:W-:Y:S01]  /*02b0*/  @P1 FSEL R4, R4, 255, P2 ;  /* 0x437f000004041808 */ /* 0x000fe20001000000 */
[----:B------:R-:W1:Y:S08]  /*02c0*/  FRND R10, R10 ;  /* 0x0000000a000a7307 */ /* 0x000e700000201000 */
[----:B------:R-:W2:Y:S01]  /*02d0*/  FRND R4, R4 ;  /* 0x0000000400047307 */ /* 0x000ea20000201000 */
[----:B------:R-:W-:-:S04]  /*02e0*/  FFMA R0, -RZ, R13, R0 ;  /* 0x0000000dff007223 */ /* 0x000fc80000000100 */
[C-C-:B-1----:R-:W-:Y:S01]  /*02f0*/  FFMA R12, R13.reuse, R10, R0.reuse ;  /* 0x0000000a0d0c7223 */ /* 0x142fe20000000000 */
[----:B--2---:R-:W-:Y:S01]  /*0300*/  FFMA R13, R13, R4, R0 ;  /* 0x000000040d0d7223 */ /* 0x004fe20000000000 */
[----:B------:R-:W-:Y:S06]  /*0310*/  @P0 EXIT ;  /* 0x000000000000094d */ /* 0x000fec0003800000 */
[----:B------:R-:W-:Y:S01]  /*0320*/  STG.E.64 desc[UR4][R2.64], R12 ;  /* 0x0000000c02007986 */ /* 0x000fe2000c101b04 */
[----:B------:R-:W-:Y:S05]  /*0330*/  EXIT ;  /* 0x000000000000794d */ /* 0x000fea0003800000 */
.L_x_0:
[----:B------:R-:W-:-:S00]  /*0340*/  BRA `(.L_x_0) ;  /* 0xfffffffc00fc7947 */ /* 0x000fc0000383ffff */
[----:B------:R-:W-:-:S00]  /*0350*/  NOP ;  /* 0x0000000000007918 */ /* 0x000fc00000000000 */
        /* <DEDUP_REMOVED lines=10> */
.L_x_1:


//--------------------- .nv.constant0.triton_poi_fused_add_clamp_div_mul_round_sub_0 --------------------------
	.section	.nv.constant0.triton_poi_fused_add_clamp_div_mul_round_sub_0,"a",@progbits
	.sectionflags	@""
	.align	4
.nv.constant0.triton_poi_fused_add_clamp_div_mul_round_sub_0:
	.zero		564
